//
// Generated by NVIDIA NVVM Compiler
//
// Compiler Build ID: CL-36424714
// Cuda compilation tools, release 13.0, V13.0.88
// Based on NVVM 20.0.0
//

.version 9.0
.target sm_100
.address_size 64

	// .globl	_Z6matveciPfS_S_

.visible .entry _Z6matveciPfS_S_(
	.param .u32 _Z6matveciPfS_S__param_0,
	.param .u64 .ptr .align 1 _Z6matveciPfS_S__param_1,
	.param .u64 .ptr .align 1 _Z6matveciPfS_S__param_2,
	.param .u64 .ptr .align 1 _Z6matveciPfS_S__param_3
)
{
	.reg .pred 	%p<12>;
	.reg .b32 	%r<38>;
	.reg .b32 	%f<96>;
	.reg .b64 	%rd<46>;

	ld.param.u32 	%r23, [_Z6matveciPfS_S__param_0];
	ld.param.u64 	%rd6, [_Z6matveciPfS_S__param_1];
	ld.param.u64 	%rd4, [_Z6matveciPfS_S__param_2];
	ld.param.u64 	%rd5, [_Z6matveciPfS_S__param_3];
	cvta.to.global.u64 	%rd1, %rd6;
	mov.u32 	%r24, %ctaid.x;
	mov.u32 	%r25, %ntid.x;
	mov.u32 	%r26, %tid.x;
	mad.lo.s32 	%r1, %r24, %r25, %r26;
	setp.ge.s32 	%p1, %r1, %r23;
	setp.lt.s32 	%p2, %r23, 1;
	or.pred  	%p3, %p1, %p2;
	@%p3 bra 	$L__BB0_13;
	cvta.to.global.u64 	%rd7, %rd4;
	cvta.to.global.u64 	%rd8, %rd5;
	mul.wide.s32 	%rd9, %r1, 4;
	add.s64 	%rd2, %rd7, %rd9;
	add.s64 	%rd3, %rd8, %rd9;
	add.s32 	%r28, %r23, -1;
	and.b32  	%r2, %r23, 15;
	setp.lt.u32 	%p4, %r28, 15;
	mov.b32 	%r34, 0;
	@%p4 bra 	$L__BB0_4;
	and.b32  	%r34, %r23, 2147483632;
	ld.global.f32 	%f94, [%rd3];
	neg.s32 	%r32, %r34;
	shl.b32 	%r5, %r23, 4;
	mul.wide.u32 	%rd12, %r23, 4;
	mov.u32 	%r31, %r1;
$L__BB0_3:
	.pragma "nounroll";
	mul.wide.s32 	%rd10, %r31, 4;
	add.s64 	%rd11, %rd1, %rd10;
	ld.global.f32 	%f7, [%rd11];
	ld.global.f32 	%f8, [%rd2];
	fma.rn.f32 	%f9, %f7, %f8, %f94;
	st.global.f32 	[%rd3], %f9;
	add.s64 	%rd13, %rd11, %rd12;
	ld.global.f32 	%f10, [%rd13];
	ld.global.f32 	%f11, [%rd2];
	fma.rn.f32 	%f12, %f10, %f11, %f9;
	st.global.f32 	[%rd3], %f12;
	add.s64 	%rd14, %rd13, %rd12;
	ld.global.f32 	%f13, [%rd14];
	ld.global.f32 	%f14, [%rd2];
	fma.rn.f32 	%f15, %f13, %f14, %f12;
	st.global.f32 	[%rd3], %f15;
	add.s64 	%rd15, %rd14, %rd12;
	ld.global.f32 	%f16, [%rd15];
	ld.global.f32 	%f17, [%rd2];
	fma.rn.f32 	%f18, %f16, %f17, %f15;
	st.global.f32 	[%rd3], %f18;
	add.s64 	%rd16, %rd15, %rd12;
	ld.global.f32 	%f19, [%rd16];
	ld.global.f32 	%f20, [%rd2];
	fma.rn.f32 	%f21, %f19, %f20, %f18;
	st.global.f32 	[%rd3], %f21;
	add.s64 	%rd17, %rd16, %rd12;
	ld.global.f32 	%f22, [%rd17];
	ld.global.f32 	%f23, [%rd2];
	fma.rn.f32 	%f24, %f22, %f23, %f21;
	st.global.f32 	[%rd3], %f24;
	add.s64 	%rd18, %rd17, %rd12;
	ld.global.f32 	%f25, [%rd18];
	ld.global.f32 	%f26, [%rd2];
	fma.rn.f32 	%f27, %f25, %f26, %f24;
	st.global.f32 	[%rd3], %f27;
	add.s64 	%rd19, %rd18, %rd12;
	ld.global.f32 	%f28, [%rd19];
	ld.global.f32 	%f29, [%rd2];
	fma.rn.f32 	%f30, %f28, %f29, %f27;
	st.global.f32 	[%rd3], %f30;
	add.s64 	%rd20, %rd19, %rd12;
	ld.global.f32 	%f31, [%rd20];
	ld.global.f32 	%f32, [%rd2];
	fma.rn.f32 	%f33, %f31, %f32, %f30;
	st.global.f32 	[%rd3], %f33;
	add.s64 	%rd21, %rd20, %rd12;
	ld.global.f32 	%f34, [%rd21];
	ld.global.f32 	%f35, [%rd2];
	fma.rn.f32 	%f36, %f34, %f35, %f33;
	st.global.f32 	[%rd3], %f36;
	add.s64 	%rd22, %rd21, %rd12;
	ld.global.f32 	%f37, [%rd22];
	ld.global.f32 	%f38, [%rd2];
	fma.rn.f32 	%f39, %f37, %f38, %f36;
	st.global.f32 	[%rd3], %f39;
	add.s64 	%rd23, %rd22, %rd12;
	ld.global.f32 	%f40, [%rd23];
	ld.global.f32 	%f41, [%rd2];
	fma.rn.f32 	%f42, %f40, %f41, %f39;
	st.global.f32 	[%rd3], %f42;
	add.s64 	%rd24, %rd23, %rd12;
	ld.global.f32 	%f43, [%rd24];
	ld.global.f32 	%f44, [%rd2];
	fma.rn.f32 	%f45, %f43, %f44, %f42;
	st.global.f32 	[%rd3], %f45;
	add.s64 	%rd25, %rd24, %rd12;
	ld.global.f32 	%f46, [%rd25];
	ld.global.f32 	%f47, [%rd2];
	fma.rn.f32 	%f48, %f46, %f47, %f45;
	st.global.f32 	[%rd3], %f48;
	add.s64 	%rd26, %rd25, %rd12;
	ld.global.f32 	%f49, [%rd26];
	ld.global.f32 	%f50, [%rd2];
	fma.rn.f32 	%f51, %f49, %f50, %f48;
	st.global.f32 	[%rd3], %f51;
	add.s64 	%rd27, %rd26, %rd12;
	ld.global.f32 	%f52, [%rd27];
	ld.global.f32 	%f53, [%rd2];
	fma.rn.f32 	%f94, %f52, %f53, %f51;
	st.global.f32 	[%rd3], %f94;
	add.s32 	%r32, %r32, 16;
	add.s32 	%r31, %r31, %r5;
	setp.ne.s32 	%p5, %r32, 0;
	@%p5 bra 	$L__BB0_3;
$L__BB0_4:
	setp.eq.s32 	%p6, %r2, 0;
	@%p6 bra 	$L__BB0_13;
	and.b32  	%r11, %r23, 7;
	setp.lt.u32 	%p7, %r2, 8;
	@%p7 bra 	$L__BB0_7;
	mad.lo.s32 	%r29, %r34, %r23, %r1;
	mul.wide.s32 	%rd28, %r29, 4;
	add.s64 	%rd29, %rd1, %rd28;
	ld.global.f32 	%f54, [%rd29];
	ld.global.f32 	%f55, [%rd2];
	ld.global.f32 	%f56, [%rd3];
	fma.rn.f32 	%f57, %f54, %f55, %f56;
	st.global.f32 	[%rd3], %f57;
	mul.wide.u32 	%rd30, %r23, 4;
	add.s64 	%rd31, %rd29, %rd30;
	ld.global.f32 	%f58, [%rd31];
	ld.global.f32 	%f59, [%rd2];
	fma.rn.f32 	%f60, %f58, %f59, %f57;
	st.global.f32 	[%rd3], %f60;
	add.s64 	%rd32, %rd31, %rd30;
	ld.global.f32 	%f61, [%rd32];
	ld.global.f32 	%f62, [%rd2];
	fma.rn.f32 	%f63, %f61, %f62, %f60;
	st.global.f32 	[%rd3], %f63;
	add.s64 	%rd33, %rd32, %rd30;
	ld.global.f32 	%f64, [%rd33];
	ld.global.f32 	%f65, [%rd2];
	fma.rn.f32 	%f66, %f64, %f65, %f63;
	st.global.f32 	[%rd3], %f66;
	add.s64 	%rd34, %rd33, %rd30;
	ld.global.f32 	%f67, [%rd34];
	ld.global.f32 	%f68, [%rd2];
	fma.rn.f32 	%f69, %f67, %f68, %f66;
	st.global.f32 	[%rd3], %f69;
	add.s64 	%rd35, %rd34, %rd30;
	ld.global.f32 	%f70, [%rd35];
	ld.global.f32 	%f71, [%rd2];
	fma.rn.f32 	%f72, %f70, %f71, %f69;
	st.global.f32 	[%rd3], %f72;
	add.s64 	%rd36, %rd35, %rd30;
	ld.global.f32 	%f73, [%rd36];
	ld.global.f32 	%f74, [%rd2];
	fma.rn.f32 	%f75, %f73, %f74, %f72;
	st.global.f32 	[%rd3], %f75;
	add.s64 	%rd37, %rd36, %rd30;
	ld.global.f32 	%f76, [%rd37];
	ld.global.f32 	%f77, [%rd2];
	fma.rn.f32 	%f78, %f76, %f77, %f75;
	st.global.f32 	[%rd3], %f78;
	add.s32 	%r34, %r34, 8;
$L__BB0_7:
	setp.eq.s32 	%p8, %r11, 0;
	@%p8 bra 	$L__BB0_13;
	and.b32  	%r14, %r23, 3;
	setp.lt.u32 	%p9, %r11, 4;
	@%p9 bra 	$L__BB0_10;
	mad.lo.s32 	%r30, %r34, %r23, %r1;
	mul.wide.s32 	%rd38, %r30, 4;
	add.s64 	%rd39, %rd1, %rd38;
	ld.global.f32 	%f79, [%rd39];
	ld.global.f32 	%f80, [%rd2];
	ld.global.f32 	%f81, [%rd3];
	fma.rn.f32 	%f82, %f79, %f80, %f81;
	st.global.f32 	[%rd3], %f82;
	mul.wide.u32 	%rd40, %r23, 4;
	add.s64 	%rd41, %rd39, %rd40;
	ld.global.f32 	%f83, [%rd41];
	ld.global.f32 	%f84, [%rd2];
	fma.rn.f32 	%f85, %f83, %f84, %f82;
	st.global.f32 	[%rd3], %f85;
	add.s64 	%rd42, %rd41, %rd40;
	ld.global.f32 	%f86, [%rd42];
	ld.global.f32 	%f87, [%rd2];
	fma.rn.f32 	%f88, %f86, %f87, %f85;
	st.global.f32 	[%rd3], %f88;
	add.s64 	%rd43, %rd42, %rd40;
	ld.global.f32 	%f89, [%rd43];
	ld.global.f32 	%f90, [%rd2];
	fma.rn.f32 	%f91, %f89, %f90, %f88;
	st.global.f32 	[%rd3], %f91;
	add.s32 	%r34, %r34, 4;
$L__BB0_10:
	setp.eq.s32 	%p10, %r14, 0;
	@%p10 bra 	$L__BB0_13;
	ld.global.f32 	%f95, [%rd3];
	mad.lo.s32 	%r37, %r34, %r23, %r1;
	neg.s32 	%r36, %r14;
$L__BB0_12:
	.pragma "nounroll";
	mul.wide.s32 	%rd44, %r37, 4;
	add.s64 	%rd45, %rd1, %rd44;
	ld.global.f32 	%f92, [%rd45];
	ld.global.f32 	%f93, [%rd2];
	fma.rn.f32 	%f95, %f92, %f93, %f95;
	st.global.f32 	[%rd3], %f95;
	add.s32 	%r37, %r37, %r23;
	add.s32 	%r36, %r36, 1;
	setp.ne.s32 	%p11, %r36, 0;
	@%p11 bra 	$L__BB0_12;
$L__BB0_13:
	ret;

}


// ===== COMPILED SASS (sm_100) =====

	.target	sm_100

	.elftype	@"ET_EXEC"


//--------------------- .note.nv.tkinfo           --------------------------
	.section	.note.nv.tkinfo,"",@"SHT_NOTE"
	.sectionflags	@"SHF_NOTE_NV_TKINFO"
	.tkinfo
        /*0018*/ 	.word	0x00000002
        /*0030*/ 	.string	""
        /*0030*/ 	.string	"ptxas"
        /*0030*/ 	.string	"Cuda compilation tools, release 13.0, V13.0.88"
        /*0030*/ 	.string	"Build cuda_13.0.r13.0/compiler.36424714_0"
        /*0030*/ 	.string	"-arch sm_100 -m 64 "



//--------------------- .note.nv.cuinfo           --------------------------
	.section	.note.nv.cuinfo,"",@"SHT_NOTE"
	.sectionflags	@"SHF_NOTE_NV_CUINFO"
        /*0018*/ 	.short	0x0002
        /*001a*/ 	.short	0x0064
        /*001c*/ 	.short	0x0082
	.zero		2


//--------------------- .nv.info                  --------------------------
	.section	.nv.info,"",@"SHT_CUDA_INFO"
	.align	4


	//----- nvinfo : EIATTR_REGCOUNT
	.align		4
        /*0000*/ 	.byte	0x04, 0x2f
        /*0002*/ 	.short	(.L_1 - .L_0)
	.align		4
.L_0:
        /*0004*/ 	.word	index@(_Z6matveciPfS_S_)
        /*0008*/ 	.word	0x00000018


	//----- nvinfo : EIATTR_FRAME_SIZE
	.align		4
.L_1:
        /*000c*/ 	.byte	0x04, 0x11
        /*000e*/ 	.short	(.L_3 - .L_2)
	.align		4
.L_2:
        /*0010*/ 	.word	index@(_Z6matveciPfS_S_)
        /*0014*/ 	.word	0x00000000


	//----- nvinfo : EIATTR_MIN_STACK_SIZE
	.align		4
.L_3:
        /*0018*/ 	.byte	0x04, 0x12
        /*001a*/ 	.short	(.L_5 - .L_4)
	.align		4
.L_4:
        /*001c*/ 	.word	index@(_Z6matveciPfS_S_)
        /*0020*/ 	.word	0x00000000
.L_5:


//--------------------- .nv.compat                --------------------------
	.section	.nv.compat,"",@"SHT_CUDA_COMPAT_INFO"
	.align	4
        /*0000*/ 	.byte	0x02, 0x09, 0x00, 0x00, 0x02, 0x02, 0x01, 0x00, 0x02, 0x05, 0x05, 0x00, 0x03, 0x07, 0x01, 0x01
        /*0010*/ 	.byte	0x02, 0x03, 0x00, 0x00, 0x02, 0x06, 0x01, 0x00, 0x04, 0x0b, 0x08, 0x00, 0x09, 0x00, 0x00, 0x00
        /*0020*/ 	.byte	0x00, 0x00, 0x00, 0x00


//--------------------- .nv.info._Z6matveciPfS_S_ --------------------------
	.section	.nv.info._Z6matveciPfS_S_,"",@"SHT_CUDA_INFO"
	.sectionflags	@""
	.align	4


	//----- nvinfo : EIATTR_CUDA_API_VERSION
	.align		4
        /*0000*/ 	.byte	0x04, 0x37
        /*0002*/ 	.short	(.L_7 - .L_6)
.L_6:
        /*0004*/ 	.word	0x00000082


	//----- nvinfo : EIATTR_KPARAM_INFO
	.align		4
.L_7:
        /*0008*/ 	.byte	0x04, 0x17
        /*000a*/ 	.short	(.L_9 - .L_8)
.L_8:
        /*000c*/ 	.word	0x00000000
        /*0010*/ 	.short	0x0003
        /*0012*/ 	.short	0x0018
        /*0014*/ 	.byte	0x00, 0xf5, 0x21, 0x00


	//----- nvinfo : EIATTR_KPARAM_INFO
	.align		4
.L_9:
        /*0018*/ 	.byte	0x04, 0x17
        /*001a*/ 	.short	(.L_11 - .L_10)
.L_10:
        /*001c*/ 	.word	0x00000000
        /*0020*/ 	.short	0x0002
        /*0022*/ 	.short	0x0010
        /*0024*/ 	.byte	0x00, 0xf5, 0x21, 0x00


	//----- nvinfo : EIATTR_KPARAM_INFO
	.align		4
.L_11:
        /*0028*/ 	.byte	0x04, 0x17
        /*002a*/ 	.short	(.L_13 - .L_12)
.L_12:
        /*002c*/ 	.word	0x00000000
        /*0030*/ 	.short	0x0001
        /*0032*/ 	.short	0x0008
        /*0034*/ 	.byte	0x00, 0xf5, 0x21, 0x00


	//----- nvinfo : EIATTR_KPARAM_INFO
	.align		4
.L_13:
        /*0038*/ 	.byte	0x04, 0x17
        /*003a*/ 	.short	(.L_15 - .L_14)
.L_14:
        /*003c*/ 	.word	0x00000000
        /*0040*/ 	.short	0x0000
        /*0042*/ 	.short	0x0000
        /*0044*/ 	.byte	0x00, 0xf0, 0x11, 0x00


	//----- nvinfo : EIATTR_SPARSE_MMA_MASK
	.align		4
.L_15:
        /*0048*/ 	.byte	0x03, 0x50
        /*004a*/ 	.short	0x0000


	//----- nvinfo : EIATTR_MAXREG_COUNT
	.align		4
        /*004c*/ 	.byte	0x03, 0x1b
        /*004e*/ 	.short	0x00ff


	//----- nvinfo : EIATTR_MERCURY_ISA_VERSION
	.align		4
        /*0050*/ 	.byte	0x03, 0x5f
        /*0052*/ 	.short	0x0101


	//----- nvinfo : EIATTR_VRC_CTA_INIT_COUNT
	.align		4
        /*0054*/ 	.byte	0x02, 0x4a
	.zero		1
	.zero		1


	//----- nvinfo : EIATTR_EXIT_INSTR_OFFSETS
	.align		4
        /*0058*/ 	.byte	0x04, 0x1c
        /*005a*/ 	.short	(.L_17 - .L_16)


	//   ....[0]....
.L_16:
        /*005c*/ 	.word	0x00000080


	//   ....[1]....
        /*0060*/ 	.word	0x000006d0


	//   ....[2]....
        /*0064*/ 	.word	0x000009e0


	//   ....[3]....
        /*0068*/ 	.word	0x00000bb0


	//   ....[4]....
        /*006c*/ 	.word	0x00000c90


	//----- nvinfo : EIATTR_CBANK_PARAM_SIZE
	.align		4
.L_17:
        /*0070*/ 	.byte	0x03, 0x19
        /*0072*/ 	.short	0x0020


	//----- nvinfo : EIATTR_PARAM_CBANK
	.align		4
        /*0074*/ 	.byte	0x04, 0x0a
        /*0076*/ 	.short	(.L_19 - .L_18)
	.align		4
.L_18:
        /*0078*/ 	.word	index@(.nv.constant0._Z6matveciPfS_S_)
        /*007c*/ 	.short	0x0380
        /*007e*/ 	.short	0x0020


	//----- nvinfo : EIATTR_SW_WAR
	.align		4
.L_19:
        /*0080*/ 	.byte	0x04, 0x36
        /*0082*/ 	.short	(.L_21 - .L_20)
.L_20:
        /*0084*/ 	.word	0x00000008
.L_21:


//--------------------- .nv.callgraph             --------------------------
	.section	.nv.callgraph,"",@"SHT_CUDA_CALLGRAPH"
	.align	4
	.sectionentsize	8
	.align		4
        /*0000*/ 	.word	0x00000000
	.align		4
        /*0004*/ 	.word	0xffffffff
	.align		4
        /*0008*/ 	.word	0x00000000
	.align		4
        /*000c*/ 	.word	0xfffffffe
	.align		4
        /*0010*/ 	.word	0x00000000
	.align		4
        /*0014*/ 	.word	0xfffffffd
	.align		4
        /*0018*/ 	.word	0x00000000
	.align		4
        /*001c*/ 	.word	0xfffffffc


//--------------------- .text._Z6matveciPfS_S_    --------------------------
	.section	.text._Z6matveciPfS_S_,"ax",@progbits
	.align	128
        .global         _Z6matveciPfS_S_
        .type           _Z6matveciPfS_S_,@function
        .size           _Z6matveciPfS_S_,(.L_x_6 - _Z6matveciPfS_S_)
        .other          _Z6matveciPfS_S_,@"STO_CUDA_ENTRY STV_DEFAULT"
_Z6matveciPfS_S_:
.text._Z6matveciPfS_S_:
[----:B------:R-:W-:Y:S01]  /*0000*/  LDC R1, c[0x0][0x37c] ;  /* 0x0000df00ff017b82 */ /* 0x000fe20000000800 */
[----:B------:R-:W0:Y:S07]  /*0010*/  S2R R2, SR_TID.X ;  /* 0x0000000000027919 */ /* 0x000e2e0000002100 */
[----:B------:R-:W0:Y:S08]  /*0020*/  S2UR UR4, SR_CTAID.X ;  /* 0x00000000000479c3 */ /* 0x000e300000002500 */
[----:B------:R-:W0:Y:S08]  /*0030*/  LDC R7, c[0x0][0x360] ;  /* 0x0000d800ff077b82 */ /* 0x000e300000000800 */
[----:B------:R-:W1:Y:S01]  /*0040*/  LDC R0, c[0x0][0x380] ;  /* 0x0000e000ff007b82 */ /* 0x000e620000000800 */
[----:B0-----:R-:W-:Y:S01]  /*0050*/  IMAD R7, R7, UR4, R2 ;  /* 0x0000000407077c24 */ /* 0x001fe2000f8e0202 */
[----:B-1----:R-:W-:-:S04]  /*0060*/  ISETP.GE.AND P0, PT, R0, 0x1, PT ;  /* 0x000000010000780c */ /* 0x002fc80003f06270 */
[----:B------:R-:W-:-:S13]  /*0070*/  ISETP.GE.OR P0, PT, R7, R0, !P0 ;  /* 0x000000000700720c */ /* 0x000fda0004706670 */
[----:B------:R-:W-:Y:S05]  /*0080*/  @P0 EXIT ;  /* 0x000000000000094d */ /* 0x000fea0003800000 */
[----:B------:R-:W0:Y:S01]  /*0090*/  LDC.64 R2, c[0x0][0x390] ;  /* 0x0000e400ff027b82 */ /* 0x000e220000000a00 */
[C---:B------:R-:W-:Y:S01]  /*00a0*/  IADD3 R6, PT, PT, R0.reuse, -0x1, RZ ;  /* 0xffffffff00067810 */ /* 0x040fe20007ffe0ff */
[----:B------:R-:W1:Y:S01]  /*00b0*/  LDCU.64 UR4, c[0x0][0x358] ;  /* 0x00006b00ff0477ac */ /* 0x000e620008000a00 */
[----:B------:R-:W-:Y:S02]  /*00c0*/  LOP3.LUT R16, R0, 0xf, RZ, 0xc0, !PT ;  /* 0x0000000f00107812 */ /* 0x000fe400078ec0ff */
[----:B------:R-:W-:Y:S01]  /*00d0*/  ISETP.GE.U32.AND P1, PT, R6, 0xf, PT ;  /* 0x0000000f0600780c */ /* 0x000fe20003f26070 */
[----:B------:R-:W-:Y:S01]  /*00e0*/  HFMA2 R6, -RZ, RZ, 0, 0 ;  /* 0x00000000ff067431 */ /* 0x000fe200000001ff */
[----:B------:R-:W-:Y:S01]  /*00f0*/  ISETP.NE.AND P0, PT, R16, RZ, PT ;  /* 0x000000ff1000720c */ /* 0x000fe20003f05270 */
[----:B------:R-:W2:Y:S01]  /*0100*/  LDC.64 R4, c[0x0][0x398] ;  /* 0x0000e600ff047b82 */ /* 0x000ea20000000a00 */
[----:B0-----:R-:W-:-:S04]  /*0110*/  IMAD.WIDE R2, R7, 0x4, R2 ;  /* 0x0000000407027825 */ /* 0x001fc800078e0202 */
[----:B--2---:R-:W-:-:S05]  /*0120*/  IMAD.WIDE R4, R7, 0x4, R4 ;  /* 0x0000000407047825 */ /* 0x004fca00078e0204 */
[----:B-1----:R-:W-:Y:S05]  /*0130*/  @!P1 BRA `(.L_x_0) ;  /* 0x0000000400649947 */ /* 0x002fea0003800000 */
[----:B------:R0:W5:Y:S01]  /*0140*/  LDG.E R13, desc[UR4][R4.64] ;  /* 0x00000004040d7981 */ /* 0x000162000c1e1900 */
[----:B------:R-:W-:Y:S02]  /*0150*/  LOP3.LUT R6, R0, 0x7ffffff0, RZ, 0xc0, !PT ;  /* 0x7ffffff000067812 */ /* 0x000fe400078ec0ff */
[----:B------:R-:W-:Y:S02]  /*0160*/  MOV R9, R7 ;  /* 0x0000000700097202 */ /* 0x000fe40000000f00 */
[----:B------:R-:W-:-:S07]  /*0170*/  IADD3 R8, PT, PT, -R6, RZ, RZ ;  /* 0x000000ff06087210 */ /* 0x000fce0007ffe1ff */
.L_x_1:
[----:B-1----:R-:W1:Y:S01]  /*0180*/  LDC.64 R10, c[0x0][0x388] ;  /* 0x0000e200ff0a7b82 */ /* 0x002e620000000a00 */
[----:B------:R-:W2:Y:S01]  /*0190*/  LDG.E R14, desc[UR4][R2.64] ;  /* 0x00000004020e7981 */ /* 0x000ea2000c1e1900 */
[----:B-1----:R-:W-:-:S05]  /*01a0*/  IMAD.WIDE R10, R9, 0x4, R10 ;  /* 0x00000004090a7825 */ /* 0x002fca00078e020a */
[----:B------:R-:W2:Y:S02]  /*01b0*/  LDG.E R12, desc[UR4][R10.64] ;  /* 0x000000040a0c7981 */ /* 0x000ea4000c1e1900 */
[----:B--2--5:R-:W-:Y:S01]  /*01c0*/  FFMA R17, R12, R14, R13 ;  /* 0x0000000e0c117223 */ /* 0x024fe2000000000d */
[----:B------:R-:W-:-:S04]  /*01d0*/  IMAD.WIDE.U32 R12, R0, 0x4, R10 ;  /* 0x00000004000c7825 */ /* 0x000fc800078e000a */
[----:B------:R1:W-:Y:S04]  /*01e0*/  STG.E desc[UR4][R4.64], R17 ;  /* 0x0000001104007986 */ /* 0x0003e8000c101904 */
[----:B------:R-:W2:Y:S04]  /*01f0*/  LDG.E R14, desc[UR4][R12.64] ;  /* 0x000000040c0e7981 */ /* 0x000ea8000c1e1900 */
[----:B------:R-:W2:Y:S02]  /*0200*/  LDG.E R15, desc[UR4][R2.64] ;  /* 0x00000004020f7981 */ /* 0x000ea4000c1e1900 */
[----:B--2---:R-:W-:Y:S01]  /*0210*/  FFMA R19, R14, R15, R17 ;  /* 0x0000000f0e137223 */ /* 0x004fe20000000011 */
[----:B------:R-:W-:-:S04]  /*0220*/  IMAD.WIDE.U32 R14, R0, 0x4, R12 ;  /* 0x00000004000e7825 */ /* 0x000fc800078e000c */
[----:B------:R2:W-:Y:S04]  /*0230*/  STG.E desc[UR4][R4.64], R19 ;  /* 0x0000001304007986 */ /* 0x0005e8000c101904 */
[----:B------:R-:W3:Y:S04]  /*0240*/  LDG.E R18, desc[UR4][R14.64] ;  /* 0x000000040e127981 */ /* 0x000ee8000c1e1900 */
[----:B------:R-:W3:Y:S01]  /*0250*/  LDG.E R20, desc[UR4][R2.64] ;  /* 0x0000000402147981 */ /* 0x000ee2000c1e1900 */
[----:B------:R-:W-:-:S04]  /*0260*/  IMAD.WIDE.U32 R10, R0, 0x4, R14 ;  /* 0x00000004000a7825 */ /* 0x000fc800078e000e */
[----:B---3--:R-:W-:-:S05]  /*0270*/  FFMA R21, R18, R20, R19 ;  /* 0x0000001412157223 */ /* 0x008fca0000000013 */
[----:B------:R3:W-:Y:S04]  /*0280*/  STG.E desc[UR4][R4.64], R21 ;  /* 0x0000001504007986 */ /* 0x0007e8000c101904 */
[----:B------:R-:W1:Y:S04]  /*0290*/  LDG.E R18, desc[UR4][R10.64] ;  /* 0x000000040a127981 */ /* 0x000e68000c1e1900 */
[----:B------:R-:W1:Y:S02]  /*02a0*/  LDG.E R12, desc[UR4][R2.64] ;  /* 0x00000004020c7981 */ /* 0x000e64000c1e1900 */
[----:B-1----:R-:W-:Y:S01]  /*02b0*/  FFMA R17, R18, R12, R21 ;  /* 0x0000000c12117223 */ /* 0x002fe20000000015 */
        /* <DEDUP_REMOVED lines=8> */
[----:B------:R-:W3:Y:S02]  /*0340*/  LDG.E R10, desc[UR4][R2.64] ;  /* 0x00000004020a7981 */ /* 0x000ee4000c1e1900 */
[----:B---3--:R-:W-:Y:S01]  /*0350*/  FFMA R21, R18, R10, R19 ;  /* 0x0000000a12157223 */ /* 0x008fe20000000013 */
[----:B------:R-:W-:-:S04]  /*0360*/  IMAD.WIDE.U32 R10, R0, 0x4, R14 ;  /* 0x00000004000a7825 */ /* 0x000fc800078e000e */
        /* <DEDUP_REMOVED lines=43> */
[----:B------:R-:W-:Y:S01]  /*0620*/  IADD3 R8, PT, PT, R8, 0x10, RZ ;  /* 0x0000001008087810 */ /* 0x000fe20007ffe0ff */
[----:B---3--:R-:W-:Y:S01]  /*0630*/  FFMA R21, R18, R10, R19 ;  /* 0x0000000a12157223 */ /* 0x008fe20000000013 */
[----:B------:R-:W-:-:S04]  /*0640*/  IMAD.WIDE.U32 R10, R0, 0x4, R14 ;  /* 0x00000004000a7825 */ /* 0x000fc800078e000e */
[----:B------:R1:W-:Y:S04]  /*0650*/  STG.E desc[UR4][R4.64], R21 ;  /* 0x0000001504007986 */ /* 0x0003e8000c101904 */
[----:B------:R-:W2:Y:S04]  /*0660*/  LDG.E R10, desc[UR4][R10.64] ;  /* 0x000000040a0a7981 */ /* 0x000ea8000c1e1900 */
[----:B------:R-:W2:Y:S01]  /*0670*/  LDG.E R13, desc[UR4][R2.64] ;  /* 0x00000004020d7981 */ /* 0x000ea2000c1e1900 */
[----:B------:R-:W-:Y:S02]  /*0680*/  ISETP.NE.AND P1, PT, R8, RZ, PT ;  /* 0x000000ff0800720c */ /* 0x000fe40003f25270 */
[----:B------:R-:W-:Y:S01]  /*0690*/  LEA R9, R0, R9, 0x4 ;  /* 0x0000000900097211 */ /* 0x000fe200078e20ff */
[----:B--2---:R-:W-:-:S05]  /*06a0*/  FFMA R13, R10, R13, R21 ;  /* 0x0000000d0a0d7223 */ /* 0x004fca0000000015 */
[----:B------:R1:W-:Y:S05]  /*06b0*/  STG.E desc[UR4][R4.64], R13 ;  /* 0x0000000d04007986 */ /* 0x0003ea000c101904 */
[----:B------:R-:W-:Y:S05]  /*06c0*/  @P1 BRA `(.L_x_1) ;  /* 0xfffffff800ac1947 */ /* 0x000fea000383ffff */
.L_x_0:
[----:B------:R-:W-:Y:S05]  /*06d0*/  @!P0 EXIT ;  /* 0x000000000000894d */ /* 0x000fea0003800000 */
[----:B------:R-:W-:Y:S02]  /*06e0*/  ISETP.GE.U32.AND P0, PT, R16, 0x8, PT ;  /* 0x000000081000780c */ /* 0x000fe40003f06070 */
[----:B------:R-:W-:-:S04]  /*06f0*/  LOP3.LUT R14, R0, 0x7, RZ, 0xc0, !PT ;  /* 0x00000007000e7812 */ /* 0x000fc800078ec0ff */
[----:B------:R-:W-:-:S07]  /*0700*/  ISETP.NE.AND P1, PT, R14, RZ, PT ;  /* 0x000000ff0e00720c */ /* 0x000fce0003f25270 */
[----:B------:R-:W-:Y:S06]  /*0710*/  @!P0 BRA `(.L_x_2) ;  /* 0x0000000000b08947 */ /* 0x000fec0003800000 */
[----:B------:R-:W2:Y:S01]  /*0720*/  LDC.64 R8, c[0x0][0x388] ;  /* 0x0000e200ff087b82 */ /* 0x000ea20000000a00 */
[----:B------:R-:W-:Y:S01]  /*0730*/  IMAD R11, R6, R0, R7 ;  /* 0x00000000060b7224 */ /* 0x000fe200078e0207 */
[----:B------:R-:W3:Y:S03]  /*0740*/  LDG.E R15, desc[UR4][R4.64] ;  /* 0x00000004040f7981 */ /* 0x000ee6000c1e1900 */
[----:B--2---:R-:W-:Y:S02]  /*0750*/  IMAD.WIDE R8, R11, 0x4, R8 ;  /* 0x000000040b087825 */ /* 0x004fe400078e0208 */
[----:B------:R-:W3:Y:S04]  /*0760*/  LDG.E R11, desc[UR4][R2.64] ;  /* 0x00000004020b7981 */ /* 0x000ee8000c1e1900 */
[----:B------:R-:W3:Y:S02]  /*0770*/  LDG.E R10, desc[UR4][R8.64] ;  /* 0x00000004080a7981 */ /* 0x000ee4000c1e1900 */
[----:B---3--:R-:W-:Y:S01]  /*0780*/  FFMA R15, R10, R11, R15 ;  /* 0x0000000b0a0f7223 */ /* 0x008fe2000000000f */
[----:B------:R-:W-:-:S04]  /*0790*/  IMAD.WIDE.U32 R10, R0, 0x4, R8 ;  /* 0x00000004000a7825 */ /* 0x000fc800078e0008 */
[----:B------:R2:W-:Y:S04]  /*07a0*/  STG.E desc[UR4][R4.64], R15 ;  /* 0x0000000f04007986 */ /* 0x0005e8000c101904 */
[----:B------:R-:W3:Y:S04]  /*07b0*/  LDG.E R12, desc[UR4][R10.64] ;  /* 0x000000040a0c7981 */ /* 0x000ee8000c1e1900 */
[----:B-1----:R-:W3:Y:S02]  /*07c0*/  LDG.E R13, desc[UR4][R2.64] ;  /* 0x00000004020d7981 */ /* 0x002ee4000c1e1900 */
[----:B---3--:R-:W-:Y:S01]  /*07d0*/  FFMA R17, R12, R13, R15 ;  /* 0x0000000d0c117223 */ /* 0x008fe2000000000f */
[----:B------:R-:W-:-:S04]  /*07e0*/  IMAD.WIDE.U32 R12, R0, 0x4, R10 ;  /* 0x00000004000c7825 */ /* 0x000fc800078e000a */
[----:B------:R1:W-:Y:S04]  /*07f0*/  STG.E desc[UR4][R4.64], R17 ;  /* 0x0000001104007986 */ /* 0x0003e8000c101904 */
[----:B------:R-:W3:Y:S04]  /*0800*/  LDG.E R16, desc[UR4][R12.64] ;  /* 0x000000040c107981 */ /* 0x000ee8000c1e1900 */
[----:B------:R-:W3:Y:S01]  /*0810*/  LDG.E R18, desc[UR4][R2.64] ;  /* 0x0000000402127981 */ /* 0x000ee2000c1e1900 */
[----:B------:R-:W-:-:S04]  /*0820*/  IMAD.WIDE.U32 R8, R0, 0x4, R12 ;  /* 0x0000000400087825 */ /* 0x000fc800078e000c */
[----:B---3--:R-:W-:-:S05]  /*0830*/  FFMA R19, R16, R18, R17 ;  /* 0x0000001210137223 */ /* 0x008fca0000000011 */
[----:B------:R3:W-:Y:S04]  /*0840*/  STG.E desc[UR4][R4.64], R19 ;  /* 0x0000001304007986 */ /* 0x0007e8000c101904 */
[----:B------:R-:W2:Y:S04]  /*0850*/  LDG.E R16, desc[UR4][R8.64] ;  /* 0x0000000408107981 */ /* 0x000ea8000c1e1900 */
[----:B------:R-:W2:Y:S02]  /*0860*/  LDG.E R10, desc[UR4][R2.64] ;  /* 0x00000004020a7981 */ /* 0x000ea4000c1e1900 */
[----:B--2---:R-:W-:Y:S01]  /*0870*/  FFMA R15, R16, R10, R19 ;  /* 0x0000000a100f7223 */ /* 0x004fe20000000013 */
[----:B------:R-:W-:-:S04]  /*0880*/  IMAD.WIDE.U32 R10, R0, 0x4, R8 ;  /* 0x00000004000a7825 */ /* 0x000fc800078e0008 */
[----:B------:R2:W-:Y:S04]  /*0890*/  STG.E desc[UR4][R4.64], R15 ;  /* 0x0000000f04007986 */ /* 0x0005e8000c101904 */
[----:B------:R-:W1:Y:S04]  /*08a0*/  LDG.E R16, desc[UR4][R10.64] ;  /* 0x000000040a107981 */ /* 0x000e68000c1e1900 */
[----:B------:R-:W1:Y:S02]  /*08b0*/  LDG.E R12, desc[UR4][R2.64] ;  /* 0x00000004020c7981 */ /* 0x000e64000c1e1900 */
[----:B-1----:R-:W-:Y:S01]  /*08c0*/  FFMA R17, R16, R12, R15 ;  /* 0x0000000c10117223 */ /* 0x002fe2000000000f */
[----:B------:R-:W-:-:S04]  /*08d0*/  IMAD.WIDE.U32 R12, R0, 0x4, R10 ;  /* 0x00000004000c7825 */ /* 0x000fc800078e000a */
[----:B------:R4:W-:Y:S04]  /*08e0*/  STG.E desc[UR4][R4.64], R17 ;  /* 0x0000001104007986 */ /* 0x0009e8000c101904 */
[----:B------:R-:W3:Y:S04]  /*08f0*/  LDG.E R16, desc[UR4][R12.64] ;  /* 0x000000040c107981 */ /* 0x000ee8000c1e1900 */
[----:B------:R-:W3:Y:S02]  /*0900*/  LDG.E R8, desc[UR4][R2.64] ;  /* 0x0000000402087981 */ /* 0x000ee4000c1e1900 */
[----:B---3--:R-:W-:Y:S01]  /*0910*/  FFMA R19, R16, R8, R17 ;  /* 0x0000000810137223 */ /* 0x008fe20000000011 */
[----:B------:R-:W-:-:S04]  /*0920*/  IMAD.WIDE.U32 R8, R0, 0x4, R12 ;  /* 0x0000000400087825 */ /* 0x000fc800078e000c */
[----:B------:R4:W-:Y:S04]  /*0930*/  STG.E desc[UR4][R4.64], R19 ;  /* 0x0000001304007986 */ /* 0x0009e8000c101904 */
[----:B------:R-:W2:Y:S04]  /*0940*/  LDG.E R16, desc[UR4][R8.64] ;  /* 0x0000000408107981 */ /* 0x000ea8000c1e1900 */
[----:B------:R-:W2:Y:S02]  /*0950*/  LDG.E R10, desc[UR4][R2.64] ;  /* 0x00000004020a7981 */ /* 0x000ea4000c1e1900 */
[----:B--2---:R-:W-:Y:S01]  /*0960*/  FFMA R15, R16, R10, R19 ;  /* 0x0000000a100f7223 */ /* 0x004fe20000000013 */
[----:B------:R-:W-:-:S04]  /*0970*/  IMAD.WIDE.U32 R10, R0, 0x4, R8 ;  /* 0x00000004000a7825 */ /* 0x000fc800078e0008 */
[----:B------:R4:W-:Y:S04]  /*0980*/  STG.E desc[UR4][R4.64], R15 ;  /* 0x0000000f04007986 */ /* 0x0009e8000c101904 */
[----:B------:R-:W2:Y:S04]  /*0990*/  LDG.E R10, desc[UR4][R10.64] ;  /* 0x000000040a0a7981 */ /* 0x000ea8000c1e1900 */
[----:B------:R-:W2:Y:S01]  /*09a0*/  LDG.E R12, desc[UR4][R2.64] ;  /* 0x00000004020c7981 */ /* 0x000ea2000c1e1900 */
[----:B------:R-:W-:Y:S01]  /*09b0*/  IADD3 R6, PT, PT, R6, 0x8, RZ ;  /* 0x0000000806067810 */ /* 0x000fe20007ffe0ff */
[----:B--2---:R-:W-:-:S05]  /*09c0*/  FFMA R13, R10, R12, R15 ;  /* 0x0000000c0a0d7223 */ /* 0x004fca000000000f */
[----:B------:R4:W-:Y:S02]  /*09d0*/  STG.E desc[UR4][R4.64], R13 ;  /* 0x0000000d04007986 */ /* 0x0009e4000c101904 */
.L_x_2:
[----:B------:R-:W-:Y:S05]  /*09e0*/  @!P1 EXIT ;  /* 0x000000000000994d */ /* 0x000fea0003800000 */
[----:B------:R-:W-:Y:S02]  /*09f0*/  ISETP.GE.U32.AND P0, PT, R14, 0x4, PT ;  /* 0x000000040e00780c */ /* 0x000fe40003f06070 */
[----:B------:R-:W-:-:S04]  /*0a00*/  LOP3.LUT R8, R0, 0x3, RZ, 0xc0, !PT ;  /* 0x0000000300087812 */ /* 0x000fc800078ec0ff */
[----:B------:R-:W-:-:S07]  /*0a10*/  ISETP.NE.AND P1, PT, R8, RZ, PT ;  /* 0x000000ff0800720c */ /* 0x000fce0003f25270 */
[----:B------:R-:W-:Y:S06]  /*0a20*/  @!P0 BRA `(.L_x_3) ;  /* 0x0000000000608947 */ /* 0x000fec0003800000 */
[----:B------:R-:W2:Y:S01]  /*0a30*/  LDC.64 R10, c[0x0][0x388] ;  /* 0x0000e200ff0a7b82 */ /* 0x000ea20000000a00 */
[----:B------:R-:W-:Y:S01]  /*0a40*/  IMAD R9, R6, R0, R7 ;  /* 0x0000000006097224 */ /* 0x000fe200078e0207 */
[----:B------:R-:W3:Y:S04]  /*0a50*/  LDG.E R12, desc[UR4][R2.64] ;  /* 0x00000004020c7981 */ /* 0x000ee8000c1e1900 */
[----:B------:R-:W3:Y:S01]  /*0a60*/  LDG.E R14, desc[UR4][R4.64] ;  /* 0x00000004040e7981 */ /* 0x000ee2000c1e1900 */
[----:B--2---:R-:W-:-:S05]  /*0a70*/  IMAD.WIDE R10, R9, 0x4, R10 ;  /* 0x00000004090a7825 */ /* 0x004fca00078e020a */
[----:B------:R-:W3:Y:S02]  /*0a80*/  LDG.E R9, desc[UR4][R10.64] ;  /* 0x000000040a097981 */ /* 0x000ee4000c1e1900 */
[----:B---3--:R-:W-:Y:S01]  /*0a90*/  FFMA R9, R9, R12, R14 ;  /* 0x0000000c09097223 */ /* 0x008fe2000000000e */
[----:B-1--4-:R-:W-:-:S04]  /*0aa0*/  IMAD.WIDE.U32 R12, R0, 0x4, R10 ;  /* 0x00000004000c7825 */ /* 0x012fc800078e000a */
        /* <DEDUP_REMOVED lines=11> */
[----:B------:R-:W3:Y:S04]  /*0b60*/  LDG.E R10, desc[UR4][R10.64] ;  /* 0x000000040a0a7981 */ /* 0x000ee8000c1e1900 */
[----:B-1----:R-:W3:Y:S01]  /*0b70*/  LDG.E R9, desc[UR4][R2.64] ;  /* 0x0000000402097981 */ /* 0x002ee2000c1e1900 */
[----:B------:R-:W-:Y:S01]  /*0b80*/  IADD3 R6, PT, PT, R6, 0x4, RZ ;  /* 0x0000000406067810 */ /* 0x000fe20007ffe0ff */
[----:B---3--:R-:W-:-:S05]  /*0b90*/  FFMA R9, R10, R9, R19 ;  /* 0x000000090a097223 */ /* 0x008fca0000000013 */
[----:B------:R2:W-:Y:S02]  /*0ba0*/  STG.E desc[UR4][R4.64], R9 ;  /* 0x0000000904007986 */ /* 0x0005e4000c101904 */
.L_x_3:
[----:B------:R-:W-:Y:S05]  /*0bb0*/  @!P1 EXIT ;  /* 0x000000000000994d */ /* 0x000fea0003800000 */
[----:B--2---:R2:W5:Y:S01]  /*0bc0*/  LDG.E R9, desc[UR4][R4.64] ;  /* 0x0000000404097981 */ /* 0x004562000c1e1900 */
[----:B------:R-:W3:Y:S01]  /*0bd0*/  LDC.64 R10, c[0x0][0x388] ;  /* 0x0000e200ff0a7b82 */ /* 0x000ee20000000a00 */
[----:B-1--4-:R-:W-:Y:S01]  /*0be0*/  IMAD R13, R6, R0, R7 ;  /* 0x00000000060d7224 */ /* 0x012fe200078e0207 */
[----:B------:R-:W-:-:S07]  /*0bf0*/  IADD3 R8, PT, PT, -R8, RZ, RZ ;  /* 0x000000ff08087210 */ /* 0x000fce0007ffe1ff */
.L_x_4:
[C---:B---3--:R-:W-:Y:S01]  /*0c00*/  IMAD.WIDE R6, R13.reuse, 0x4, R10 ;  /* 0x000000040d067825 */ /* 0x048fe200078e020a */
[----:B------:R-:W3:Y:S05]  /*0c10*/  LDG.E R12, desc[UR4][R2.64] ;  /* 0x00000004020c7981 */ /* 0x000eea000c1e1900 */
[----:B------:R-:W3:Y:S01]  /*0c20*/  LDG.E R6, desc[UR4][R6.64] ;  /* 0x0000000406067981 */ /* 0x000ee2000c1e1900 */
[----:B------:R-:W-:Y:S02]  /*0c30*/  IADD3 R8, PT, PT, R8, 0x1, RZ ;  /* 0x0000000108087810 */ /* 0x000fe40007ffe0ff */
[----:B------:R-:W-:Y:S02]  /*0c40*/  IADD3 R13, PT, PT, R13, R0, RZ ;  /* 0x000000000d0d7210 */ /* 0x000fe40007ffe0ff */
[----:B------:R-:W-:Y:S01]  /*0c50*/  ISETP.NE.AND P0, PT, R8, RZ, PT ;  /* 0x000000ff0800720c */ /* 0x000fe20003f05270 */
[----:B-1-3-5:R-:W-:-:S05]  /*0c60*/  FFMA R9, R6, R12, R9 ;  /* 0x0000000c06097223 */ /* 0x02afca0000000009 */
[----:B------:R1:W-:Y:S07]  /*0c70*/  STG.E desc[UR4][R4.64], R9 ;  /* 0x0000000904007986 */ /* 0x0003ee000c101904 */
[----:B------:R-:W-:Y:S05]  /*0c80*/  @P0 BRA `(.L_x_4) ;  /* 0xfffffffc00dc0947 */ /* 0x000fea000383ffff */
[----:B------:R-:W-:Y:S05]  /*0c90*/  EXIT ;  /* 0x000000000000794d */ /* 0x000fea0003800000 */
.L_x_5:
[----:B------:R-:W-:-:S00]  /*0ca0*/  BRA `(.L_x_5) ;  /* 0xfffffffc00fc7947 */ /* 0x000fc0000383ffff */
[----:B------:R-:W-:-:S00]  /*0cb0*/  NOP ;  /* 0x0000000000007918 */ /* 0x000fc00000000000 */
        /* <DEDUP_REMOVED lines=12> */
.L_x_6:


//--------------------- .nv.shared.reserved.0     --------------------------
	.section	.nv.shared.reserved.0,"aw",@nobits
	.weak		__nv_reservedSMEM_offset_0_alias
	.size		__nv_reservedSMEM_offset_0_alias, 0, 64
	.other		__nv_reservedSMEM_offset_0_alias,@"STO_CUDA_RESERVED_SHARED STV_DEFAULT"
__nv_reservedSMEM_offset_0_alias:
	.zero		0
	.zero		64


//--------------------- .nv.constant0._Z6matveciPfS_S_ --------------------------
	.section	.nv.constant0._Z6matveciPfS_S_,"a",@progbits
	.sectionflags	@""
	.align	4
.nv.constant0._Z6matveciPfS_S_:
	.zero		928


//--------------------- SYMBOLS --------------------------

	.type		.nv.reservedSmem.offset0,@object
	.size		.nv.reservedSmem.offset0,0x4
